//
// Generated by NVIDIA NVVM Compiler
//
// Compiler Build ID: CL-36424714
// Cuda compilation tools, release 13.0, V13.0.88
// Based on NVVM 20.0.0
//

.version 9.0
.target sm_100
.address_size 64

	// .globl	_Z7fractalPhii13pixel_complexS0_

.visible .entry _Z7fractalPhii13pixel_complexS0_(
	.param .u64 .ptr .align 1 _Z7fractalPhii13pixel_complexS0__param_0,
	.param .u32 _Z7fractalPhii13pixel_complexS0__param_1,
	.param .u32 _Z7fractalPhii13pixel_complexS0__param_2,
	.param .align 4 .b8 _Z7fractalPhii13pixel_complexS0__param_3[8],
	.param .align 4 .b8 _Z7fractalPhii13pixel_complexS0__param_4[8]
)
{
	.reg .pred 	%p<8>;
	.reg .b16 	%rs<8>;
	.reg .b32 	%r<15>;
	.reg .b32 	%f<39>;
	.reg .b64 	%rd<7>;

	ld.param.f32 	%f12, [_Z7fractalPhii13pixel_complexS0__param_3+4];
	ld.param.f32 	%f13, [_Z7fractalPhii13pixel_complexS0__param_4+4];
	ld.param.f32 	%f14, [_Z7fractalPhii13pixel_complexS0__param_3];
	ld.param.f32 	%f15, [_Z7fractalPhii13pixel_complexS0__param_4];
	ld.param.u64 	%rd2, [_Z7fractalPhii13pixel_complexS0__param_0];
	ld.param.u32 	%r3, [_Z7fractalPhii13pixel_complexS0__param_1];
	ld.param.u32 	%r4, [_Z7fractalPhii13pixel_complexS0__param_2];
	cvta.to.global.u64 	%rd1, %rd2;
	mov.u32 	%r5, %ctaid.x;
	mov.u32 	%r6, %ntid.x;
	mov.u32 	%r7, %tid.x;
	mad.lo.s32 	%r1, %r5, %r6, %r7;
	mov.u32 	%r8, %ctaid.y;
	mov.u32 	%r9, %ntid.y;
	mov.u32 	%r10, %tid.y;
	mad.lo.s32 	%r2, %r8, %r9, %r10;
	cvt.rn.f32.s32 	%f16, %r1;
	add.s32 	%r11, %r3, -1;
	cvt.rn.f32.s32 	%f17, %r11;
	div.rn.f32 	%f18, %f16, %f17;
	sub.f32 	%f19, %f15, %f14;
	fma.rn.f32 	%f1, %f18, %f19, %f14;
	cvt.rn.f32.u32 	%f20, %r2;
	add.s32 	%r12, %r4, -1;
	cvt.rn.f32.s32 	%f21, %r12;
	div.rn.f32 	%f22, %f20, %f21;
	sub.f32 	%f23, %f13, %f12;
	fma.rn.f32 	%f2, %f22, %f23, %f12;
	mov.b16 	%rs7, 0;
	mov.f32 	%f35, 0f00000000;
	mov.f32 	%f36, %f35;
	mov.f32 	%f37, %f35;
	mov.f32 	%f38, %f35;
$L__BB0_1:
	mul.f32 	%f24, %f38, %f36;
	mul.f32 	%f25, %f38, 0f40400000;
	mul.f32 	%f26, %f25, %f37;
	mul.f32 	%f27, %f37, %f26;
	sub.f32 	%f28, %f24, %f27;
	mul.f32 	%f29, %f38, %f25;
	mul.f32 	%f30, %f37, %f29;
	mul.f32 	%f31, %f37, %f35;
	sub.f32 	%f32, %f30, %f31;
	add.f32 	%f38, %f1, %f28;
	add.f32 	%f37, %f2, %f32;
	add.s16 	%rs7, %rs7, 1;
	and.b16  	%rs4, %rs7, 255;
	mul.f32 	%f36, %f38, %f38;
	mul.f32 	%f35, %f37, %f37;
	add.f32 	%f33, %f36, %f35;
	sqrt.rn.f32 	%f34, %f33;
	setp.lt.f32 	%p1, %f34, 0f3F800000;
	setp.ne.s16 	%p2, %rs4, 255;
	and.pred  	%p3, %p1, %p2;
	@%p3 bra 	$L__BB0_1;
	setp.ge.s32 	%p4, %r1, %r3;
	setp.ge.s32 	%p5, %r2, %r4;
	or.pred  	%p6, %p4, %p5;
	@%p6 bra 	$L__BB0_6;
	setp.ne.s16 	%p7, %rs4, 255;
	@%p7 bra 	$L__BB0_5;
	mad.lo.s32 	%r14, %r3, %r2, %r1;
	cvt.s64.s32 	%rd5, %r14;
	add.s64 	%rd6, %rd1, %rd5;
	mov.b16 	%rs6, 0;
	st.global.u8 	[%rd6], %rs6;
	bra.uni 	$L__BB0_6;
$L__BB0_5:
	mad.lo.s32 	%r13, %r3, %r2, %r1;
	cvt.s64.s32 	%rd3, %r13;
	add.s64 	%rd4, %rd1, %rd3;
	st.global.u8 	[%rd4], %rs7;
$L__BB0_6:
	ret;

}


// ===== COMPILED SASS (sm_100) =====

	.target	sm_100

	.elftype	@"ET_EXEC"


//--------------------- .note.nv.tkinfo           --------------------------
	.section	.note.nv.tkinfo,"",@"SHT_NOTE"
	.sectionflags	@"SHF_NOTE_NV_TKINFO"
	.tkinfo
        /*0018*/ 	.word	0x00000002
        /*0030*/ 	.string	""
        /*0030*/ 	.string	"ptxas"
        /*0030*/ 	.string	"Cuda compilation tools, release 13.0, V13.0.88"
        /*0030*/ 	.string	"Build cuda_13.0.r13.0/compiler.36424714_0"
        /*0030*/ 	.string	"-arch sm_100 -m 64 "



//--------------------- .note.nv.cuinfo           --------------------------
	.section	.note.nv.cuinfo,"",@"SHT_NOTE"
	.sectionflags	@"SHF_NOTE_NV_CUINFO"
        /*0018*/ 	.short	0x0002
        /*001a*/ 	.short	0x0064
        /*001c*/ 	.short	0x0082
	.zero		2


//--------------------- .nv.info                  --------------------------
	.section	.nv.info,"",@"SHT_CUDA_INFO"
	.align	4


	//----- nvinfo : EIATTR_REGCOUNT
	.align		4
        /*0000*/ 	.byte	0x04, 0x2f
        /*0002*/ 	.short	(.L_1 - .L_0)
	.align		4
.L_0:
        /*0004*/ 	.word	index@(_Z7fractalPhii13pixel_complexS0_)
        /*0008*/ 	.word	0x00000014


	//----- nvinfo : EIATTR_FRAME_SIZE
	.align		4
.L_1:
        /*000c*/ 	.byte	0x04, 0x11
        /*000e*/ 	.short	(.L_3 - .L_2)
	.align		4
.L_2:
        /*0010*/ 	.word	index@($__internal_1_$__cuda_sm3x_div_rn_noftz_f32_slowpath)
        /*0014*/ 	.word	0x00000000


	//----- nvinfo : EIATTR_FRAME_SIZE
	.align		4
.L_3:
        /*0018*/ 	.byte	0x04, 0x11
        /*001a*/ 	.short	(.L_5 - .L_4)
	.align		4
.L_4:
        /*001c*/ 	.word	index@($__internal_0_$__cuda_sm20_sqrt_rn_f32_slowpath)
        /*0020*/ 	.word	0x00000000


	//----- nvinfo : EIATTR_FRAME_SIZE
	.align		4
.L_5:
        /*0024*/ 	.byte	0x04, 0x11
        /*0026*/ 	.short	(.L_7 - .L_6)
	.align		4
.L_6:
        /*0028*/ 	.word	index@(_Z7fractalPhii13pixel_complexS0_)
        /*002c*/ 	.word	0x00000000


	//----- nvinfo : EIATTR_MIN_STACK_SIZE
	.align		4
.L_7:
        /*0030*/ 	.byte	0x04, 0x12
        /*0032*/ 	.short	(.L_9 - .L_8)
	.align		4
.L_8:
        /*0034*/ 	.word	index@(_Z7fractalPhii13pixel_complexS0_)
        /*0038*/ 	.word	0x00000000
.L_9:


//--------------------- .nv.compat                --------------------------
	.section	.nv.compat,"",@"SHT_CUDA_COMPAT_INFO"
	.align	4
        /*0000*/ 	.byte	0x02, 0x09, 0x00, 0x00, 0x02, 0x02, 0x01, 0x00, 0x02, 0x05, 0x05, 0x00, 0x03, 0x07, 0x01, 0x01
        /*0010*/ 	.byte	0x02, 0x03, 0x00, 0x00, 0x02, 0x06, 0x01, 0x00, 0x04, 0x0b, 0x08, 0x00, 0x01, 0x00, 0x00, 0x00
        /*0020*/ 	.byte	0x00, 0x00, 0x00, 0x00


//--------------------- .nv.info._Z7fractalPhii13pixel_complexS0_ --------------------------
	.section	.nv.info._Z7fractalPhii13pixel_complexS0_,"",@"SHT_CUDA_INFO"
	.sectionflags	@""
	.align	4


	//----- nvinfo : EIATTR_CUDA_API_VERSION
	.align		4
        /*0000*/ 	.byte	0x04, 0x37
        /*0002*/ 	.short	(.L_11 - .L_10)
.L_10:
        /*0004*/ 	.word	0x00000082


	//----- nvinfo : EIATTR_KPARAM_INFO
	.align		4
.L_11:
        /*0008*/ 	.byte	0x04, 0x17
        /*000a*/ 	.short	(.L_13 - .L_12)
.L_12:
        /*000c*/ 	.word	0x00000000
        /*0010*/ 	.short	0x0004
        /*0012*/ 	.short	0x0018
        /*0014*/ 	.byte	0x00, 0xf0, 0x21, 0x00


	//----- nvinfo : EIATTR_KPARAM_INFO
	.align		4
.L_13:
        /*0018*/ 	.byte	0x04, 0x17
        /*001a*/ 	.short	(.L_15 - .L_14)
.L_14:
        /*001c*/ 	.word	0x00000000
        /*0020*/ 	.short	0x0003
        /*0022*/ 	.short	0x0010
        /*0024*/ 	.byte	0x00, 0xf0, 0x21, 0x00


	//----- nvinfo : EIATTR_KPARAM_INFO
	.align		4
.L_15:
        /*0028*/ 	.byte	0x04, 0x17
        /*002a*/ 	.short	(.L_17 - .L_16)
.L_16:
        /*002c*/ 	.word	0x00000000
        /*0030*/ 	.short	0x0002
        /*0032*/ 	.short	0x000c
        /*0034*/ 	.byte	0x00, 0xf0, 0x11, 0x00


	//----- nvinfo : EIATTR_KPARAM_INFO
	.align		4
.L_17:
        /*0038*/ 	.byte	0x04, 0x17
        /*003a*/ 	.short	(.L_19 - .L_18)
.L_18:
        /*003c*/ 	.word	0x00000000
        /*0040*/ 	.short	0x0001
        /*0042*/ 	.short	0x0008
        /*0044*/ 	.byte	0x00, 0xf0, 0x11, 0x00


	//----- nvinfo : EIATTR_KPARAM_INFO
	.align		4
.L_19:
        /*0048*/ 	.byte	0x04, 0x17
        /*004a*/ 	.short	(.L_21 - .L_20)
.L_20:
        /*004c*/ 	.word	0x00000000
        /*0050*/ 	.short	0x0000
        /*0052*/ 	.short	0x0000
        /*0054*/ 	.byte	0x00, 0xf5, 0x21, 0x00


	//----- nvinfo : EIATTR_SPARSE_MMA_MASK
	.align		4
.L_21:
        /*0058*/ 	.byte	0x03, 0x50
        /*005a*/ 	.short	0x0000


	//----- nvinfo : EIATTR_MAXREG_COUNT
	.align		4
        /*005c*/ 	.byte	0x03, 0x1b
        /*005e*/ 	.short	0x00ff


	//----- nvinfo : EIATTR_MERCURY_ISA_VERSION
	.align		4
        /*0060*/ 	.byte	0x03, 0x5f
        /*0062*/ 	.short	0x0101


	//----- nvinfo : EIATTR_VRC_CTA_INIT_COUNT
	.align		4
        /*0064*/ 	.byte	0x02, 0x4a
	.zero		1
	.zero		1


	//----- nvinfo : EIATTR_EXIT_INSTR_OFFSETS
	.align		4
        /*0068*/ 	.byte	0x04, 0x1c
        /*006a*/ 	.short	(.L_23 - .L_22)


	//   ....[0]....
.L_22:
        /*006c*/ 	.word	0x000005b0


	//   ....[1]....
        /*0070*/ 	.word	0x00000620


	//   ....[2]....
        /*0074*/ 	.word	0x00000680


	//----- nvinfo : EIATTR_CRS_STACK_SIZE
	.align		4
.L_23:
        /*0078*/ 	.byte	0x04, 0x1e
        /*007a*/ 	.short	(.L_25 - .L_24)
.L_24:
        /*007c*/ 	.word	0x00000000


	//----- nvinfo : EIATTR_CBANK_PARAM_SIZE
	.align		4
.L_25:
        /*0080*/ 	.byte	0x03, 0x19
        /*0082*/ 	.short	0x0020


	//----- nvinfo : EIATTR_PARAM_CBANK
	.align		4
        /*0084*/ 	.byte	0x04, 0x0a
        /*0086*/ 	.short	(.L_27 - .L_26)
	.align		4
.L_26:
        /*0088*/ 	.word	index@(.nv.constant0._Z7fractalPhii13pixel_complexS0_)
        /*008c*/ 	.short	0x0380
        /*008e*/ 	.short	0x0020


	//----- nvinfo : EIATTR_SW_WAR
	.align		4
.L_27:
        /*0090*/ 	.byte	0x04, 0x36
        /*0092*/ 	.short	(.L_29 - .L_28)
.L_28:
        /*0094*/ 	.word	0x00000008
.L_29:


//--------------------- .nv.callgraph             --------------------------
	.section	.nv.callgraph,"",@"SHT_CUDA_CALLGRAPH"
	.align	4
	.sectionentsize	8
	.align		4
        /*0000*/ 	.word	0x00000000
	.align		4
        /*0004*/ 	.word	0xffffffff
	.align		4
        /*0008*/ 	.word	0x00000000
	.align		4
        /*000c*/ 	.word	0xfffffffe
	.align		4
        /*0010*/ 	.word	0x00000000
	.align		4
        /*0014*/ 	.word	0xfffffffd
	.align		4
        /*0018*/ 	.word	0x00000000
	.align		4
        /*001c*/ 	.word	0xfffffffc


//--------------------- .text._Z7fractalPhii13pixel_complexS0_ --------------------------
	.section	.text._Z7fractalPhii13pixel_complexS0_,"ax",@progbits
	.align	128
        .global         _Z7fractalPhii13pixel_complexS0_
        .type           _Z7fractalPhii13pixel_complexS0_,@function
        .size           _Z7fractalPhii13pixel_complexS0_,(.L_x_23 - _Z7fractalPhii13pixel_complexS0_)
        .other          _Z7fractalPhii13pixel_complexS0_,@"STO_CUDA_ENTRY STV_DEFAULT"
_Z7fractalPhii13pixel_complexS0_:
.text._Z7fractalPhii13pixel_complexS0_:
[----:B------:R-:W-:Y:S01]  /*0000*/  LDC R1, c[0x0][0x37c] ;  /* 0x0000df00ff017b82 */ /* 0x000fe20000000800 */
[----:B------:R-:W0:Y:S01]  /*0010*/  LDCU UR4, c[0x0][0x388] ;  /* 0x00007100ff0477ac */ /* 0x000e220008000800 */
[----:B------:R-:W1:Y:S06]  /*0020*/  S2R R5, SR_TID.X ;  /* 0x0000000000057919 */ /* 0x000e6c0000002100 */
[----:B------:R-:W1:Y:S01]  /*0030*/  S2UR UR5, SR_CTAID.X ;  /* 0x00000000000579c3 */ /* 0x000e620000002500 */
[----:B------:R-:W-:Y:S01]  /*0040*/  BSSY.RECONVERGENT B0, `(.L_x_0) ;  /* 0x0000015000007945 */ /* 0x000fe20003800200 */
[----:B------:R-:W2:Y:S06]  /*0050*/  S2R R9, SR_TID.Y ;  /* 0x0000000000097919 */ /* 0x000eac0000002200 */
[----:B------:R-:W1:Y:S01]  /*0060*/  LDC R2, c[0x0][0x360] ;  /* 0x0000d800ff027b82 */ /* 0x000e620000000800 */
[----:B0-----:R-:W-:-:S07]  /*0070*/  UIADD3 UR4, UPT, UPT, UR4, -0x1, URZ ;  /* 0xffffffff04047890 */ /* 0x001fce000fffe0ff */
[----:B------:R-:W2:Y:S01]  /*0080*/  LDC R8, c[0x0][0x364] ;  /* 0x0000d900ff087b82 */ /* 0x000ea20000000800 */
[----:B------:R-:W-:-:S04]  /*0090*/  I2FP.F32.S32 R3, UR4 ;  /* 0x0000000400037c45 */ /* 0x000fc80008201400 */
[----:B------:R-:W0:Y:S03]  /*00a0*/  MUFU.RCP R4, R3 ;  /* 0x0000000300047308 */ /* 0x000e260000001000 */
[----:B------:R-:W2:Y:S01]  /*00b0*/  S2UR UR4, SR_CTAID.Y ;  /* 0x00000000000479c3 */ /* 0x000ea20000002600 */
[----:B-1----:R-:W-:-:S05]  /*00c0*/  IMAD R2, R2, UR5, R5 ;  /* 0x0000000502027c24 */ /* 0x002fca000f8e0205 */
[----:B------:R-:W-:-:S04]  /*00d0*/  I2FP.F32.S32 R0, R2 ;  /* 0x0000000200007245 */ /* 0x000fc80000201400 */
[----:B------:R-:W1:Y:S01]  /*00e0*/  FCHK P0, R0, R3 ;  /* 0x0000000300007302 */ /* 0x000e620000000000 */
[----:B0-----:R-:W-:-:S04]  /*00f0*/  FFMA R5, -R3, R4, 1 ;  /* 0x3f80000003057423 */ /* 0x001fc80000000104 */
[----:B------:R-:W-:-:S04]  /*0100*/  FFMA R7, R4, R5, R4 ;  /* 0x0000000504077223 */ /* 0x000fc80000000004 */
[----:B------:R-:W-:Y:S01]  /*0110*/  FFMA R4, R0, R7, RZ ;  /* 0x0000000700047223 */ /* 0x000fe200000000ff */
[----:B--2---:R-:W-:-:S03]  /*0120*/  IMAD R5, R8, UR4, R9 ;  /* 0x0000000408057c24 */ /* 0x004fc6000f8e0209 */
[----:B------:R-:W-:-:S04]  /*0130*/  FFMA R6, -R3, R4, R0 ;  /* 0x0000000403067223 */ /* 0x000fc80000000100 */
[----:B------:R-:W-:Y:S01]  /*0140*/  FFMA R4, R7, R6, R4 ;  /* 0x0000000607047223 */ /* 0x000fe20000000004 */
[----:B-1----:R-:W-:Y:S06]  /*0150*/  @!P0 BRA `(.L_x_1) ;  /* 0x00000000000c8947 */ /* 0x002fec0003800000 */
[----:B------:R-:W-:-:S07]  /*0160*/  MOV R6, 0x180 ;  /* 0x0000018000067802 */ /* 0x000fce0000000f00 */
[----:B------:R-:W-:Y:S05]  /*0170*/  CALL.REL.NOINC `($__internal_1_$__cuda_sm3x_div_rn_noftz_f32_slowpath) ;  /* 0x0000000400a47944 */ /* 0x000fea0003c00000 */
[----:B------:R-:W-:-:S07]  /*0180*/  IMAD.MOV.U32 R4, RZ, RZ, R0 ;  /* 0x000000ffff047224 */ /* 0x000fce00078e0000 */
.L_x_1:
[----:B------:R-:W-:Y:S05]  /*0190*/  BSYNC.RECONVERGENT B0 ;  /* 0x0000000000007941 */ /* 0x000fea0003800200 */
.L_x_0:
[----:B------:R-:W0:Y:S01]  /*01a0*/  LDCU UR4, c[0x0][0x38c] ;  /* 0x00007180ff0477ac */ /* 0x000e220008000800 */
[----:B------:R-:W1:Y:S01]  /*01b0*/  LDC R10, c[0x0][0x390] ;  /* 0x0000e400ff0a7b82 */ /* 0x000e620000000800 */
[----:B------:R-:W-:Y:S01]  /*01c0*/  I2FP.F32.U32 R0, R5 ;  /* 0x0000000500007245 */ /* 0x000fe20000201000 */
[----:B------:R-:W-:Y:S01]  /*01d0*/  BSSY.RECONVERGENT B0, `(.L_x_2) ;  /* 0x0000012000007945 */ /* 0x000fe20003800200 */
[----:B0-----:R-:W-:-:S06]  /*01e0*/  UIADD3 UR4, UPT, UPT, UR4, -0x1, URZ ;  /* 0xffffffff04047890 */ /* 0x001fcc000fffe0ff */
[----:B------:R-:W-:-:S04]  /*01f0*/  I2FP.F32.S32 R7, UR4 ;  /* 0x0000000400077c45 */ /* 0x000fc80008201400 */
[----:B------:R-:W0:Y:S01]  /*0200*/  MUFU.RCP R6, R7 ;  /* 0x0000000700067308 */ /* 0x000e220000001000 */
[----:B------:R-:W1:Y:S07]  /*0210*/  LDCU UR4, c[0x0][0x398] ;  /* 0x00007300ff0477ac */ /* 0x000e6e0008000800 */
[----:B------:R-:W2:Y:S01]  /*0220*/  FCHK P0, R0, R7 ;  /* 0x0000000700007302 */ /* 0x000ea20000000000 */
[----:B0-----:R-:W-:-:S04]  /*0230*/  FFMA R3, -R7, R6, 1 ;  /* 0x3f80000007037423 */ /* 0x001fc80000000106 */
[----:B------:R-:W-:Y:S01]  /*0240*/  FFMA R9, R6, R3, R6 ;  /* 0x0000000306097223 */ /* 0x000fe20000000006 */
[----:B-1----:R-:W-:-:S03]  /*0250*/  FADD R3, -R10, UR4 ;  /* 0x000000040a037e21 */ /* 0x002fc60008000100 */
[----:B------:R-:W-:Y:S01]  /*0260*/  FFMA R6, R0, R9, RZ ;  /* 0x0000000900067223 */ /* 0x000fe200000000ff */
[----:B------:R-:W-:-:S03]  /*0270*/  FFMA R4, R3, R4, R10 ;  /* 0x0000000403047223 */ /* 0x000fc6000000000a */
[----:B------:R-:W-:-:S04]  /*0280*/  FFMA R8, -R7, R6, R0 ;  /* 0x0000000607087223 */ /* 0x000fc80000000100 */
[----:B------:R-:W-:Y:S01]  /*0290*/  FFMA R6, R9, R8, R6 ;  /* 0x0000000809067223 */ /* 0x000fe20000000006 */
[----:B--2---:R-:W-:Y:S06]  /*02a0*/  @!P0 BRA `(.L_x_3) ;  /* 0x0000000000108947 */ /* 0x004fec0003800000 */
[----:B------:R-:W-:Y:S01]  /*02b0*/  IMAD.MOV.U32 R3, RZ, RZ, R7 ;  /* 0x000000ffff037224 */ /* 0x000fe200078e0007 */
[----:B------:R-:W-:-:S07]  /*02c0*/  MOV R6, 0x2e0 ;  /* 0x000002e000067802 */ /* 0x000fce0000000f00 */
[----:B------:R-:W-:Y:S05]  /*02d0*/  CALL.REL.NOINC `($__internal_1_$__cuda_sm3x_div_rn_noftz_f32_slowpath) ;  /* 0x00000004004c7944 */ /* 0x000fea0003c00000 */
[----:B------:R-:W-:-:S07]  /*02e0*/  IMAD.MOV.U32 R6, RZ, RZ, R0 ;  /* 0x000000ffff067224 */ /* 0x000fce00078e0000 */
.L_x_3:
[----:B------:R-:W-:Y:S05]  /*02f0*/  BSYNC.RECONVERGENT B0 ;  /* 0x0000000000007941 */ /* 0x000fea0003800200 */
.L_x_2:
[----:B------:R-:W0:Y:S01]  /*0300*/  LDC R0, c[0x0][0x394] ;  /* 0x0000e500ff007b82 */ /* 0x000e220000000800 */
[----:B------:R-:W0:Y:S01]  /*0310*/  LDCU UR4, c[0x0][0x39c] ;  /* 0x00007380ff0477ac */ /* 0x000e220008000800 */
[----:B------:R-:W-:Y:S01]  /*0320*/  BSSY.RECONVERGENT B0, `(.L_x_4) ;  /* 0x0000025000007945 */ /* 0x000fe20003800200 */
[----:B------:R-:W-:Y:S02]  /*0330*/  PRMT R3, RZ, 0x7610, R3 ;  /* 0x00007610ff037816 */ /* 0x000fe40000000003 */
[----:B------:R-:W-:Y:S01]  /*0340*/  CS2R R8, SRZ ;  /* 0x0000000000087805 */ /* 0x000fe2000001ff00 */
[----:B------:R-:W-:Y:S02]  /*0350*/  IMAD.MOV.U32 R10, RZ, RZ, RZ ;  /* 0x000000ffff0a7224 */ /* 0x000fe400078e00ff */
[----:B0-----:R-:W-:-:S04]  /*0360*/  FADD R7, -R0, UR4 ;  /* 0x0000000400077e21 */ /* 0x001fc80008000100 */
[----:B------:R-:W-:Y:S01]  /*0370*/  FFMA R6, R7, R6, R0 ;  /* 0x0000000607067223 */ /* 0x000fe20000000000 */
[----:B------:R-:W-:-:S07]  /*0380*/  HFMA2 R7, -RZ, RZ, 0, 0 ;  /* 0x00000000ff077431 */ /* 0x000fce00000001ff */
.L_x_8:
[----:B------:R-:W-:Y:S01]  /*0390*/  FMUL R11, R10, 3 ;  /* 0x404000000a0b7820 */ /* 0x000fe20000400000 */
[----:B------:R-:W-:Y:S01]  /*03a0*/  FMUL R0, R8, R9 ;  /* 0x0000000908007220 */ /* 0x000fe20000400000 */
[----:B------:R-:W-:Y:S01]  /*03b0*/  VIADD R3, R3, 0x1 ;  /* 0x0000000103037836 */ /* 0x000fe20000000000 */
[----:B------:R-:W-:Y:S01]  /*03c0*/  BSSY.RECONVERGENT B1, `(.L_x_5) ;  /* 0x0000017000017945 */ /* 0x000fe20003800200 */
[C---:B------:R-:W-:Y:S01]  /*03d0*/  FMUL R13, R11.reuse, R8 ;  /* 0x000000080b0d7220 */ /* 0x040fe20000400000 */
[----:B------:R-:W-:-:S03]  /*03e0*/  FMUL R11, R11, R10 ;  /* 0x0000000a0b0b7220 */ /* 0x000fc60000400000 */
[-C--:B------:R-:W-:Y:S01]  /*03f0*/  FMUL R13, R13, R8.reuse ;  /* 0x000000080d0d7220 */ /* 0x080fe20000400000 */
[----:B------:R-:W-:-:S03]  /*0400*/  FFMA R11, R11, R8, -R0 ;  /* 0x000000080b0b7223 */ /* 0x000fc60000000800 */
[----:B------:R-:W-:Y:S01]  /*0410*/  FFMA R13, R10, R7, -R13 ;  /* 0x000000070a0d7223 */ /* 0x000fe2000000080d */
[----:B------:R-:W-:Y:S01]  /*0420*/  FADD R8, R6, R11 ;  /* 0x0000000b06087221 */ /* 0x000fe20000000000 */
[----:B------:R-:W-:Y:S02]  /*0430*/  LOP3.LUT R11, R3, 0xff, RZ, 0xc0, !PT ;  /* 0x000000ff030b7812 */ /* 0x000fe400078ec0ff */
[----:B------:R-:W-:Y:S01]  /*0440*/  FADD R10, R4, R13 ;  /* 0x0000000d040a7221 */ /* 0x000fe20000000000 */
[----:B------:R-:W-:-:S03]  /*0450*/  FMUL R9, R8, R8 ;  /* 0x0000000808097220 */ /* 0x000fc60000400000 */
[----:B------:R-:W-:-:S04]  /*0460*/  FMUL R7, R10, R10 ;  /* 0x0000000a0a077220 */ /* 0x000fc80000400000 */
[----:B------:R-:W-:-:S04]  /*0470*/  FADD R13, R7, R9 ;  /* 0x00000009070d7221 */ /* 0x000fc80000000000 */
[----:B------:R-:W-:Y:S01]  /*0480*/  VIADD R0, R13, 0xf3000000 ;  /* 0xf30000000d007836 */ /* 0x000fe20000000000 */
[----:B------:R0:W1:Y:S04]  /*0490*/  MUFU.RSQ R12, R13 ;  /* 0x0000000d000c7308 */ /* 0x0000680000001400 */
[----:B------:R-:W-:-:S13]  /*04a0*/  ISETP.GT.U32.AND P0, PT, R0, 0x727fffff, PT ;  /* 0x727fffff0000780c */ /* 0x000fda0003f04070 */
[----:B01----:R-:W-:Y:S05]  /*04b0*/  @!P0 BRA `(.L_x_6) ;  /* 0x00000000000c8947 */ /* 0x003fea0003800000 */
[----:B------:R-:W-:-:S07]  /*04c0*/  MOV R17, 0x4e0 ;  /* 0x000004e000117802 */ /* 0x000fce0000000f00 */
[----:B------:R-:W-:Y:S05]  /*04d0*/  CALL.REL.NOINC `($__internal_0_$__cuda_sm20_sqrt_rn_f32_slowpath) ;  /* 0x00000000006c7944 */ /* 0x000fea0003c00000 */
[----:B------:R-:W-:Y:S05]  /*04e0*/  BRA `(.L_x_7) ;  /* 0x0000000000107947 */ /* 0x000fea0003800000 */
.L_x_6:
[----:B------:R-:W-:Y:S01]  /*04f0*/  FMUL.FTZ R0, R13, R12 ;  /* 0x0000000c0d007220 */ /* 0x000fe20000410000 */
[----:B------:R-:W-:-:S03]  /*0500*/  FMUL.FTZ R12, R12, 0.5 ;  /* 0x3f0000000c0c7820 */ /* 0x000fc60000410000 */
[----:B------:R-:W-:-:S04]  /*0510*/  FFMA R13, -R0, R0, R13 ;  /* 0x00000000000d7223 */ /* 0x000fc8000000010d */
[----:B------:R-:W-:-:S07]  /*0520*/  FFMA R0, R13, R12, R0 ;  /* 0x0000000c0d007223 */ /* 0x000fce0000000000 */
.L_x_7:
[----:B------:R-:W-:Y:S05]  /*0530*/  BSYNC.RECONVERGENT B1 ;  /* 0x0000000000017941 */ /* 0x000fea0003800200 */
.L_x_5:
[----:B------:R-:W-:Y:S02]  /*0540*/  ISETP.NE.AND P1, PT, R11, 0xff, PT ;  /* 0x000000ff0b00780c */ /* 0x000fe40003f25270 */
[----:B------:R-:W-:-:S13]  /*0550*/  FSETP.LT.AND P0, PT, R0, 1, PT ;  /* 0x3f8000000000780b */ /* 0x000fda0003f01000 */
[----:B------:R-:W-:Y:S05]  /*0560*/  @P1 BRA P0, `(.L_x_8) ;  /* 0xfffffffc00881947 */ /* 0x000fea000003ffff */
[----:B------:R-:W-:Y:S05]  /*0570*/  BSYNC.RECONVERGENT B0 ;  /* 0x0000000000007941 */ /* 0x000fea0003800200 */
.L_x_4:
[----:B------:R-:W0:Y:S02]  /*0580*/  LDCU.64 UR6, c[0x0][0x388] ;  /* 0x00007100ff0677ac */ /* 0x000e240008000a00 */
[----:B0-----:R-:W-:-:S04]  /*0590*/  ISETP.GE.AND P0, PT, R5, UR7, PT ;  /* 0x0000000705007c0c */ /* 0x001fc8000bf06270 */
[----:B------:R-:W-:-:S13]  /*05a0*/  ISETP.GE.OR P0, PT, R2, UR6, P0 ;  /* 0x0000000602007c0c */ /* 0x000fda0008706670 */
[----:B------:R-:W-:Y:S05]  /*05b0*/  @P0 EXIT ;  /* 0x000000000000094d */ /* 0x000fea0003800000 */
[----:B------:R-:W0:Y:S01]  /*05c0*/  @!P1 LDC.64 R6, c[0x0][0x380] ;  /* 0x0000e000ff069b82 */ /* 0x000e220000000a00 */
[----:B------:R-:W1:Y:S01]  /*05d0*/  LDCU.64 UR4, c[0x0][0x358] ;  /* 0x00006b00ff0477ac */ /* 0x000e620008000a00 */
[----:B------:R-:W-:-:S05]  /*05e0*/  @!P1 IMAD R0, R5, UR6, R2 ;  /* 0x0000000605009c24 */ /* 0x000fca000f8e0202 */
[----:B0-----:R-:W-:-:S04]  /*05f0*/  @!P1 IADD3 R6, P0, PT, R0, R6, RZ ;  /* 0x0000000600069210 */ /* 0x001fc80007f1e0ff */
[----:B------:R-:W-:-:S05]  /*0600*/  @!P1 LEA.HI.X.SX32 R7, R0, R7, 0x1, P0 ;  /* 0x0000000700079211 */ /* 0x000fca00000f0eff */
[----:B-1----:R0:W-:Y:S01]  /*0610*/  @!P1 STG.E.U8 desc[UR4][R6.64], RZ ;  /* 0x000000ff06009986 */ /* 0x0021e2000c101104 */
[----:B------:R-:W-:Y:S05]  /*0620*/  @!P1 EXIT ;  /* 0x000000000000994d */ /* 0x000fea0003800000 */
[----:B------:R-:W1:Y:S01]  /*0630*/  LDCU.64 UR8, c[0x0][0x380] ;  /* 0x00007000ff0877ac */ /* 0x000e620008000a00 */
[----:B------:R-:W-:-:S05]  /*0640*/  IMAD R2, R5, UR6, R2 ;  /* 0x0000000605027c24 */ /* 0x000fca000f8e0202 */
[----:B-1----:R-:W-:-:S04]  /*0650*/  IADD3 R4, P0, PT, R2, UR8, RZ ;  /* 0x0000000802047c10 */ /* 0x002fc8000ff1e0ff */
[----:B------:R-:W-:-:S05]  /*0660*/  LEA.HI.X.SX32 R5, R2, UR9, 0x1, P0 ;  /* 0x0000000902057c11 */ /* 0x000fca00080f0eff */
[----:B------:R-:W-:Y:S01]  /*0670*/  STG.E.U8 desc[UR4][R4.64], R3 ;  /* 0x0000000304007986 */ /* 0x000fe2000c101104 */
[----:B------:R-:W-:Y:S05]  /*0680*/  EXIT ;  /* 0x000000000000794d */ /* 0x000fea0003800000 */
        .weak           $__internal_0_$__cuda_sm20_sqrt_rn_f32_slowpath
        .type           $__internal_0_$__cuda_sm20_sqrt_rn_f32_slowpath,@function
        .size           $__internal_0_$__cuda_sm20_sqrt_rn_f32_slowpath,($__internal_1_$__cuda_sm3x_div_rn_noftz_f32_slowpath - $__internal_0_$__cuda_sm20_sqrt_rn_f32_slowpath)
$__internal_0_$__cuda_sm20_sqrt_rn_f32_slowpath:
[----:B------:R-:W-:-:S13]  /*0690*/  LOP3.LUT P0, RZ, R13, 0x7fffffff, RZ, 0xc0, !PT ;  /* 0x7fffffff0dff7812 */ /* 0x000fda000780c0ff */
[----:B------:R-:W-:Y:S01]  /*06a0*/  @!P0 MOV R12, R13 ;  /* 0x0000000d000c8202 */ /* 0x000fe20000000f00 */
[----:B------:R-:W-:Y:S06]  /*06b0*/  @!P0 BRA `(.L_x_9) ;  /* 0x0000000000448947 */ /* 0x000fec0003800000 */
[----:B------:R-:W-:Y:S01]  /*06c0*/  FSETP.GEU.FTZ.AND P0, PT, R13, RZ, PT ;  /* 0x000000ff0d00720b */ /* 0x000fe20003f1e000 */
[----:B------:R-:W-:-:S12]  /*06d0*/  IMAD.MOV.U32 R0, RZ, RZ, R13 ;  /* 0x000000ffff007224 */ /* 0x000fd800078e000d */
[----:B------:R-:W-:Y:S01]  /*06e0*/  @!P0 IMAD.MOV.U32 R12, RZ, RZ, 0x7fffffff ;  /* 0x7fffffffff0c8424 */ /* 0x000fe200078e00ff */
[----:B------:R-:W-:Y:S06]  /*06f0*/  @!P0 BRA `(.L_x_9) ;  /* 0x0000000000348947 */ /* 0x000fec0003800000 */
[----:B------:R-:W-:-:S13]  /*0700*/  FSETP.GTU.FTZ.AND P0, PT, |R0|, +INF , PT ;  /* 0x7f8000000000780b */ /* 0x000fda0003f1c200 */
[----:B------:R-:W-:Y:S01]  /*0710*/  @P0 FADD.FTZ R12, R0, 1 ;  /* 0x3f800000000c0421 */ /* 0x000fe20000010000 */
[----:B------:R-:W-:Y:S06]  /*0720*/  @P0 BRA `(.L_x_9) ;  /* 0x0000000000280947 */ /* 0x000fec0003800000 */
[----:B------:R-:W-:-:S13]  /*0730*/  FSETP.NEU.FTZ.AND P0, PT, |R0|, +INF , PT ;  /* 0x7f8000000000780b */ /* 0x000fda0003f1d200 */
[----:B------:R-:W-:-:S04]  /*0740*/  @P0 FFMA R13, R0, 1.84467440737095516160e+19, RZ ;  /* 0x5f800000000d0823 */ /* 0x000fc800000000ff */
[----:B------:R-:W0:Y:S02]  /*0750*/  @P0 MUFU.RSQ R12, R13 ;  /* 0x0000000d000c0308 */ /* 0x000e240000001400 */
[----:B0-----:R-:W-:Y:S01]  /*0760*/  @P0 FMUL.FTZ R14, R13, R12 ;  /* 0x0000000c0d0e0220 */ /* 0x001fe20000410000 */
[----:B------:R-:W-:Y:S01]  /*0770*/  @P0 FMUL.FTZ R16, R12, 0.5 ;  /* 0x3f0000000c100820 */ /* 0x000fe20000410000 */
[----:B------:R-:W-:Y:S02]  /*0780*/  @!P0 MOV R12, R0 ;  /* 0x00000000000c8202 */ /* 0x000fe40000000f00 */
[----:B------:R-:W-:-:S04]  /*0790*/  @P0 FADD.FTZ R15, -R14, -RZ ;  /* 0x800000ff0e0f0221 */ /* 0x000fc80000010100 */
[----:B------:R-:W-:-:S04]  /*07a0*/  @P0 FFMA R15, R14, R15, R13 ;  /* 0x0000000f0e0f0223 */ /* 0x000fc8000000000d */
[----:B------:R-:W-:-:S04]  /*07b0*/  @P0 FFMA R15, R15, R16, R14 ;  /* 0x000000100f0f0223 */ /* 0x000fc8000000000e */
[----:B------:R-:W-:-:S07]  /*07c0*/  @P0 FMUL.FTZ R12, R15, 2.3283064365386962891e-10 ;  /* 0x2f8000000f0c0820 */ /* 0x000fce0000410000 */
.L_x_9:
[----:B------:R-:W-:Y:S02]  /*07d0*/  HFMA2 R13, -RZ, RZ, 0, 0 ;  /* 0x00000000ff0d7431 */ /* 0x000fe400000001ff */
[----:B------:R-:W-:Y:S02]  /*07e0*/  IMAD.MOV.U32 R0, RZ, RZ, R12 ;  /* 0x000000ffff007224 */ /* 0x000fe400078e000c */
[----:B------:R-:W-:-:S04]  /*07f0*/  IMAD.MOV.U32 R12, RZ, RZ, R17 ;  /* 0x000000ffff0c7224 */ /* 0x000fc800078e0011 */
[----:B------:R-:W-:Y:S05]  /*0800*/  RET.REL.NODEC R12 `(_Z7fractalPhii13pixel_complexS0_) ;  /* 0xfffffff40cfc7950 */ /* 0x000fea0003c3ffff */
        .weak           $__internal_1_$__cuda_sm3x_div_rn_noftz_f32_slowpath
        .type           $__internal_1_$__cuda_sm3x_div_rn_noftz_f32_slowpath,@function
        .size           $__internal_1_$__cuda_sm3x_div_rn_noftz_f32_slowpath,(.L_x_23 - $__internal_1_$__cuda_sm3x_div_rn_noftz_f32_slowpath)
$__internal_1_$__cuda_sm3x_div_rn_noftz_f32_slowpath:
[----:B------:R-:W-:Y:S01]  /*0810*/  SHF.R.U32.HI R8, RZ, 0x17, R3 ;  /* 0x00000017ff087819 */ /* 0x000fe20000011603 */
[----:B------:R-:W-:Y:S01]  /*0820*/  BSSY.RECONVERGENT B1, `(.L_x_10) ;  /* 0x0000062000017945 */ /* 0x000fe20003800200 */
[----:B------:R-:W-:Y:S02]  /*0830*/  SHF.R.U32.HI R7, RZ, 0x17, R0 ;  /* 0x00000017ff077819 */ /* 0x000fe40000011600 */
[----:B------:R-:W-:Y:S02]  /*0840*/  LOP3.LUT R12, R8, 0xff, RZ, 0xc0, !PT ;  /* 0x000000ff080c7812 */ /* 0x000fe400078ec0ff */
[----:B------:R-:W-:-:S03]  /*0850*/  LOP3.LUT R10, R7, 0xff, RZ, 0xc0, !PT ;  /* 0x000000ff070a7812 */ /* 0x000fc600078ec0ff */
[----:B------:R-:W-:Y:S02]  /*0860*/  VIADD R9, R12, 0xffffffff ;  /* 0xffffffff0c097836 */ /* 0x000fe40000000000 */
[----:B------:R-:W-:-:S03]  /*0870*/  VIADD R8, R10, 0xffffffff ;  /* 0xffffffff0a087836 */ /* 0x000fc60000000000 */
[----:B------:R-:W-:-:S04]  /*0880*/  ISETP.GT.U32.AND P0, PT, R9, 0xfd, PT ;  /* 0x000000fd0900780c */ /* 0x000fc80003f04070 */
[----:B------:R-:W-:-:S13]  /*0890*/  ISETP.GT.U32.OR P0, PT, R8, 0xfd, P0 ;  /* 0x000000fd0800780c */ /* 0x000fda0000704470 */
[----:B------:R-:W-:Y:S01]  /*08a0*/  @!P0 MOV R7, RZ ;  /* 0x000000ff00078202 */ /* 0x000fe20000000f00 */
[----:B------:R-:W-:Y:S06]  /*08b0*/  @!P0 BRA `(.L_x_11) ;  /* 0x00000000005c8947 */ /* 0x000fec0003800000 */
[----:B------:R-:W-:Y:S02]  /*08c0*/  FSETP.GTU.FTZ.AND P0, PT, |R0|, +INF , PT ;  /* 0x7f8000000000780b */ /* 0x000fe40003f1c200 */
[----:B------:R-:W-:-:S04]  /*08d0*/  FSETP.GTU.FTZ.AND P1, PT, |R3|, +INF , PT ;  /* 0x7f8000000300780b */ /* 0x000fc80003f3c200 */
[----:B------:R-:W-:-:S13]  /*08e0*/  PLOP3.LUT P0, PT, P0, P1, PT, 0xf8, 0x8f ;  /* 0x00000000008f781c */ /* 0x000fda0000703f70 */
[----:B------:R-:W-:Y:S05]  /*08f0*/  @P0 BRA `(.L_x_12) ;  /* 0x00000004004c0947 */ /* 0x000fea0003800000 */
[----:B------:R-:W-:-:S13]  /*0900*/  LOP3.LUT P0, RZ, R3, 0x7fffffff, R0, 0xc8, !PT ;  /* 0x7fffffff03ff7812 */ /* 0x000fda000780c800 */
[----:B------:R-:W-:Y:S05]  /*0910*/  @!P0 BRA `(.L_x_13) ;  /* 0x00000004003c8947 */ /* 0x000fea0003800000 */
[C---:B------:R-:W-:Y:S02]  /*0920*/  FSETP.NEU.FTZ.AND P2, PT, |R0|.reuse, +INF , PT ;  /* 0x7f8000000000780b */ /* 0x040fe40003f5d200 */
[----:B------:R-:W-:Y:S02]  /*0930*/  FSETP.NEU.FTZ.AND P1, PT, |R3|, +INF , PT ;  /* 0x7f8000000300780b */ /* 0x000fe40003f3d200 */
[----:B------:R-:W-:-:S11]  /*0940*/  FSETP.NEU.FTZ.AND P0, PT, |R0|, +INF , PT ;  /* 0x7f8000000000780b */ /* 0x000fd60003f1d200 */
[----:B------:R-:W-:Y:S05]  /*0950*/  @!P1 BRA !P2, `(.L_x_13) ;  /* 0x00000004002c9947 */ /* 0x000fea0005000000 */
[----:B------:R-:W-:-:S04]  /*0960*/  LOP3.LUT P2, RZ, R0, 0x7fffffff, RZ, 0xc0, !PT ;  /* 0x7fffffff00ff7812 */ /* 0x000fc8000784c0ff */
[----:B------:R-:W-:-:S13]  /*0970*/  PLOP3.LUT P1, PT, P1, P2, PT, 0x2f, 0xf2 ;  /* 0x0000000000f2781c */ /* 0x000fda0000f24577 */
[----:B------:R-:W-:Y:S05]  /*0980*/  @P1 BRA `(.L_x_14) ;  /* 0x0000000400181947 */ /* 0x000fea0003800000 */
[----:B------:R-:W-:-:S04]  /*0990*/  LOP3.LUT P1, RZ, R3, 0x7fffffff, RZ, 0xc0, !PT ;  /* 0x7fffffff03ff7812 */ /* 0x000fc8000782c0ff */
[----:B------:R-:W-:-:S13]  /*09a0*/  PLOP3.LUT P0, PT, P0, P1, PT, 0x2f, 0xf2 ;  /* 0x0000000000f2781c */ /* 0x000fda0000702577 */
[----:B------:R-:W-:Y:S05]  /*09b0*/  @P0 BRA `(.L_x_15) ;  /* 0x0000000400000947 */ /* 0x000fea0003800000 */
[----:B------:R-:W-:Y:S02]  /*09c0*/  ISETP.GE.AND P0, PT, R8, RZ, PT ;  /* 0x000000ff0800720c */ /* 0x000fe40003f06270 */
[----:B------:R-:W-:-:S11]  /*09d0*/  ISETP.GE.AND P1, PT, R9, RZ, PT ;  /* 0x000000ff0900720c */ /* 0x000fd60003f26270 */
[----:B------:R-:W-:Y:S02]  /*09e0*/  @P0 IMAD.MOV.U32 R7, RZ, RZ, RZ ;  /* 0x000000ffff070224 */ /* 0x000fe400078e00ff */
[----:B------:R-:W-:Y:S01]  /*09f0*/  @!P0 FFMA R0, R0, 1.84467440737095516160e+19, RZ ;  /* 0x5f80000000008823 */ /* 0x000fe200000000ff */
[----:B------:R-:W-:Y:S02]  /*0a00*/  @!P0 IMAD.MOV.U32 R7, RZ, RZ, -0x40 ;  /* 0xffffffc0ff078424 */ /* 0x000fe400078e00ff */
[----:B------:R-:W-:-:S03]  /*0a10*/  @!P1 FFMA R3, R3, 1.84467440737095516160e+19, RZ ;  /* 0x5f80000003039823 */ /* 0x000fc600000000ff */
[----:B------:R-:W-:-:S07]  /*0a20*/  @!P1 IADD3 R7, PT, PT, R7, 0x40, RZ ;  /* 0x0000004007079810 */ /* 0x000fce0007ffe0ff */
.L_x_11:
[----:B------:R-:W-:Y:S01]  /*0a30*/  LEA R8, R12, 0xc0800000, 0x17 ;  /* 0xc08000000c087811 */ /* 0x000fe200078eb8ff */
[----:B------:R-:W-:Y:S04]  /*0a40*/  BSSY.RECONVERGENT B2, `(.L_x_16) ;  /* 0x0000036000027945 */ /* 0x000fe80003800200 */
[----:B------:R-:W-:Y:S02]  /*0a50*/  IMAD.IADD R8, R3, 0x1, -R8 ;  /* 0x0000000103087824 */ /* 0x000fe400078e0a08 */
[----:B------:R-:W-:Y:S02]  /*0a60*/  VIADD R3, R10, 0xffffff81 ;  /* 0xffffff810a037836 */ /* 0x000fe40000000000 */
[----:B------:R0:W1:Y:S01]  /*0a70*/  MUFU.RCP R9, R8 ;  /* 0x0000000800097308 */ /* 0x0000620000001000 */
[----:B------:R-:W-:Y:S01]  /*0a80*/  FADD.FTZ R11, -R8, -RZ ;  /* 0x800000ff080b7221 */ /* 0x000fe20000010100 */
[C---:B------:R-:W-:Y:S01]  /*0a90*/  IMAD R0, R3.reuse, -0x800000, R0 ;  /* 0xff80000003007824 */ /* 0x040fe200078e0200 */
[----:B0-----:R-:W-:-:S04]  /*0aa0*/  IADD3 R8, PT, PT, R3, 0x7f, -R12 ;  /* 0x0000007f03087810 */ /* 0x001fc80007ffe80c */
[----:B------:R-:W-:Y:S01]  /*0ab0*/  IADD3 R8, PT, PT, R8, R7, RZ ;  /* 0x0000000708087210 */ /* 0x000fe20007ffe0ff */
[----:B-1----:R-:W-:-:S04]  /*0ac0*/  FFMA R10, R9, R11, 1 ;  /* 0x3f800000090a7423 */ /* 0x002fc8000000000b */
[----:B------:R-:W-:-:S04]  /*0ad0*/  FFMA R14, R9, R10, R9 ;  /* 0x0000000a090e7223 */ /* 0x000fc80000000009 */
[----:B------:R-:W-:-:S04]  /*0ae0*/  FFMA R9, R0, R14, RZ ;  /* 0x0000000e00097223 */ /* 0x000fc800000000ff */
[----:B------:R-:W-:-:S04]  /*0af0*/  FFMA R10, R11, R9, R0 ;  /* 0x000000090b0a7223 */ /* 0x000fc80000000000 */
[----:B------:R-:W-:-:S04]  /*0b00*/  FFMA R9, R14, R10, R9 ;  /* 0x0000000a0e097223 */ /* 0x000fc80000000009 */
[----:B------:R-:W-:-:S04]  /*0b10*/  FFMA R10, R11, R9, R0 ;  /* 0x000000090b0a7223 */ /* 0x000fc80000000000 */
[----:B------:R-:W-:-:S05]  /*0b20*/  FFMA R0, R14, R10, R9 ;  /* 0x0000000a0e007223 */ /* 0x000fca0000000009 */
[----:B------:R-:W-:-:S04]  /*0b30*/  SHF.R.U32.HI R3, RZ, 0x17, R0 ;  /* 0x00000017ff037819 */ /* 0x000fc80000011600 */
[----:B------:R-:W-:-:S05]  /*0b40*/  LOP3.LUT R3, R3, 0xff, RZ, 0xc0, !PT ;  /* 0x000000ff03037812 */ /* 0x000fca00078ec0ff */
[----:B------:R-:W-:-:S04]  /*0b50*/  IMAD.IADD R11, R3, 0x1, R8 ;  /* 0x00000001030b7824 */ /* 0x000fc800078e0208 */
[----:B------:R-:W-:-:S05]  /*0b60*/  VIADD R3, R11, 0xffffffff ;  /* 0xffffffff0b037836 */ /* 0x000fca0000000000 */
[----:B------:R-:W-:-:S13]  /*0b70*/  ISETP.GE.U32.AND P0, PT, R3, 0xfe, PT ;  /* 0x000000fe0300780c */ /* 0x000fda0003f06070 */
[----:B------:R-:W-:Y:S05]  /*0b80*/  @!P0 BRA `(.L_x_17) ;  /* 0x0000000000808947 */ /* 0x000fea0003800000 */
[----:B------:R-:W-:-:S13]  /*0b90*/  ISETP.GT.AND P0, PT, R11, 0xfe, PT ;  /* 0x000000fe0b00780c */ /* 0x000fda0003f04270 */
[----:B------:R-:W-:Y:S05]  /*0ba0*/  @P0 BRA `(.L_x_18) ;  /* 0x00000000006c0947 */ /* 0x000fea0003800000 */
[----:B------:R-:W-:-:S13]  /*0bb0*/  ISETP.GE.AND P0, PT, R11, 0x1, PT ;  /* 0x000000010b00780c */ /* 0x000fda0003f06270 */
[----:B------:R-:W-:Y:S05]  /*0bc0*/  @P0 BRA `(.L_x_19) ;  /* 0x0000000000740947 */ /* 0x000fea0003800000 */
[----:B------:R-:W-:Y:S02]  /*0bd0*/  ISETP.GE.AND P0, PT, R11, -0x18, PT ;  /* 0xffffffe80b00780c */ /* 0x000fe40003f06270 */
[----:B------:R-:W-:-:S11]  /*0be0*/  LOP3.LUT R0, R0, 0x80000000, RZ, 0xc0, !PT ;  /* 0x8000000000007812 */ /* 0x000fd600078ec0ff */
[----:B------:R-:W-:Y:S05]  /*0bf0*/  @!P0 BRA `(.L_x_19) ;  /* 0x0000000000688947 */ /* 0x000fea0003800000 */
[CCC-:B------:R-:W-:Y:S01]  /*0c00*/  FFMA.RZ R3, R14.reuse, R10.reuse, R9.reuse ;  /* 0x0000000a0e037223 */ /* 0x1c0fe2000000c009 */
[CCC-:B------:R-:W-:Y:S01]  /*0c10*/  FFMA.RM R8, R14.reuse, R10.reuse, R9.reuse ;  /* 0x0000000a0e087223 */ /* 0x1c0fe20000004009 */
[C---:B------:R-:W-:Y:S02]  /*0c20*/  ISETP.NE.AND P2, PT, R11.reuse, RZ, PT ;  /* 0x000000ff0b00720c */ /* 0x040fe40003f45270 */
[----:B------:R-:W-:Y:S02]  /*0c30*/  ISETP.NE.AND P1, PT, R11, RZ, PT ;  /* 0x000000ff0b00720c */ /* 0x000fe40003f25270 */
[----:B------:R-:W-:Y:S01]  /*0c40*/  LOP3.LUT R7, R3, 0x7fffff, RZ, 0xc0, !PT ;  /* 0x007fffff03077812 */ /* 0x000fe200078ec0ff */
[----:B------:R-:W-:Y:S01]  /*0c50*/  FFMA.RP R3, R14, R10, R9 ;  /* 0x0000000a0e037223 */ /* 0x000fe20000008009 */
[----:B------:R-:W-:Y:S01]  /*0c60*/  IADD3 R10, PT, PT, R11, 0x20, RZ ;  /* 0x000000200b0a7810 */ /* 0x000fe20007ffe0ff */
[----:B------:R-:W-:Y:S01]  /*0c70*/  IMAD.MOV R9, RZ, RZ, -R11 ;  /* 0x000000ffff097224 */ /* 0x000fe200078e0a0b */
[----:B------:R-:W-:-:S02]  /*0c80*/  LOP3.LUT R7, R7, 0x800000, RZ, 0xfc, !PT ;  /* 0x0080000007077812 */ /* 0x000fc400078efcff */
[----:B------:R-:W-:Y:S02]  /*0c90*/  FSETP.NEU.FTZ.AND P0, PT, R3, R8, PT ;  /* 0x000000080300720b */ /* 0x000fe40003f1d000 */
[----:B------:R-:W-:Y:S02]  /*0ca0*/  SHF.L.U32 R10, R7, R10, RZ ;  /* 0x0000000a070a7219 */ /* 0x000fe400000006ff */
[----:B------:R-:W-:Y:S02]  /*0cb0*/  SEL R8, R9, RZ, P2 ;  /* 0x000000ff09087207 */ /* 0x000fe40001000000 */
[----:B------:R-:W-:Y:S02]  /*0cc0*/  ISETP.NE.AND P1, PT, R10, RZ, P1 ;  /* 0x000000ff0a00720c */ /* 0x000fe40000f25270 */
[----:B------:R-:W-:Y:S02]  /*0cd0*/  SHF.R.U32.HI R8, RZ, R8, R7 ;  /* 0x00000008ff087219 */ /* 0x000fe40000011607 */
[----:B------:R-:W-:-:S02]  /*0ce0*/  PLOP3.LUT P0, PT, P0, P1, PT, 0xf8, 0x8f ;  /* 0x00000000008f781c */ /* 0x000fc40000703f70 */
[----:B------:R-:W-:Y:S02]  /*0cf0*/  SHF.R.U32.HI R10, RZ, 0x1, R8 ;  /* 0x00000001ff0a7819 */ /* 0x000fe40000011608 */
[----:B------:R-:W-:-:S04]  /*0d00*/  SEL R3, RZ, 0x1, !P0 ;  /* 0x00000001ff037807 */ /* 0x000fc80004000000 */
[----:B------:R-:W-:-:S04]  /*0d10*/  LOP3.LUT R3, R3, 0x1, R10, 0xf8, !PT ;  /* 0x0000000103037812 */ /* 0x000fc800078ef80a */
[----:B------:R-:W-:-:S05]  /*0d20*/  LOP3.LUT R3, R3, R8, RZ, 0xc0, !PT ;  /* 0x0000000803037212 */ /* 0x000fca00078ec0ff */
[----:B------:R-:W-:-:S05]  /*0d30*/  IMAD.IADD R3, R10, 0x1, R3 ;  /* 0x000000010a037824 */ /* 0x000fca00078e0203 */
[----:B------:R-:W-:Y:S01]  /*0d40*/  LOP3.LUT R0, R3, R0, RZ, 0xfc, !PT ;  /* 0x0000000003007212 */ /* 0x000fe200078efcff */
[----:B------:R-:W-:Y:S06]  /*0d50*/  BRA `(.L_x_19) ;  /* 0x0000000000107947 */ /* 0x000fec0003800000 */
.L_x_18:
[----:B------:R-:W-:-:S04]  /*0d60*/  LOP3.LUT R0, R0, 0x80000000, RZ, 0xc0, !PT ;  /* 0x8000000000007812 */ /* 0x000fc800078ec0ff */
[----:B------:R-:W-:Y:S01]  /*0d70*/  LOP3.LUT R0, R0, 0x7f800000, RZ, 0xfc, !PT ;  /* 0x7f80000000007812 */ /* 0x000fe200078efcff */
[----:B------:R-:W-:Y:S06]  /*0d80*/  BRA `(.L_x_19) ;  /* 0x0000000000047947 */ /* 0x000fec0003800000 */
.L_x_17:
[----:B------:R-:W-:-:S07]  /*0d90*/  LEA R0, R8, R0, 0x17 ;  /* 0x0000000008007211 */ /* 0x000fce00078eb8ff */
.L_x_19:
[----:B------:R-:W-:Y:S05]  /*0da0*/  BSYNC.RECONVERGENT B2 ;  /* 0x0000000000027941 */ /* 0x000fea0003800200 */
.L_x_16:
[----:B------:R-:W-:Y:S05]  /*0db0*/  BRA `(.L_x_20) ;  /* 0x0000000000207947 */ /* 0x000fea0003800000 */
.L_x_15:
[----:B------:R-:W-:-:S04]  /*0dc0*/  LOP3.LUT R0, R3, 0x80000000, R0, 0x48, !PT ;  /* 0x8000000003007812 */ /* 0x000fc800078e4800 */
[----:B------:R-:W-:Y:S01]  /*0dd0*/  LOP3.LUT R0, R0, 0x7f800000, RZ, 0xfc, !PT ;  /* 0x7f80000000007812 */ /* 0x000fe200078efcff */
[----:B------:R-:W-:Y:S06]  /*0de0*/  BRA `(.L_x_20) ;  /* 0x0000000000147947 */ /* 0x000fec0003800000 */
.L_x_14:
[----:B------:R-:W-:Y:S01]  /*0df0*/  LOP3.LUT R0, R3, 0x80000000, R0, 0x48, !PT ;  /* 0x8000000003007812 */ /* 0x000fe200078e4800 */
[----:B------:R-:W-:Y:S06]  /*0e00*/  BRA `(.L_x_20) ;  /* 0x00000000000c7947 */ /* 0x000fec0003800000 */
.L_x_13:
[----:B------:R-:W0:Y:S01]  /*0e10*/  MUFU.RSQ R0, -QNAN ;  /* 0xffc0000000007908 */ /* 0x000e220000001400 */
[----:B------:R-:W-:Y:S05]  /*0e20*/  BRA `(.L_x_20) ;  /* 0x0000000000047947 */ /* 0x000fea0003800000 */
.L_x_12:
[----:B------:R-:W-:-:S07]  /*0e30*/  FADD.FTZ R0, R0, R3 ;  /* 0x0000000300007221 */ /* 0x000fce0000010000 */
.L_x_20:
[----:B------:R-:W-:Y:S05]  /*0e40*/  BSYNC.RECONVERGENT B1 ;  /* 0x0000000000017941 */ /* 0x000fea0003800200 */
.L_x_10:
[----:B------:R-:W-:-:S04]  /*0e50*/  IMAD.MOV.U32 R7, RZ, RZ, 0x0 ;  /* 0x00000000ff077424 */ /* 0x000fc800078e00ff */
[----:B0-----:R-:W-:Y:S05]  /*0e60*/  RET.REL.NODEC R6 `(_Z7fractalPhii13pixel_complexS0_) ;  /* 0xfffffff006647950 */ /* 0x001fea0003c3ffff */
.L_x_21:
[----:B------:R-:W-:-:S00]  /*0e70*/  BRA `(.L_x_21) ;  /* 0xfffffffc00fc7947 */ /* 0x000fc0000383ffff */
[----:B------:R-:W-:-:S00]  /*0e80*/  NOP ;  /* 0x0000000000007918 */ /* 0x000fc00000000000 */
[----:B------:R-:W-:-:S00]  /*0e90*/  NOP ;  /* 0x0000000000007918 */ /* 0x000fc00000000000 */
[----:B------:R-:W-:-:S00]  /*0ea0*/  NOP ;  /* 0x0000000000007918 */ /* 0x000fc00000000000 */
[----:B------:R-:W-:-:S00]  /*0eb0*/  NOP ;  /* 0x0000000000007918 */ /* 0x000fc00000000000 */
[----:B------:R-:W-:-:S00]  /*0ec0*/  NOP ;  /* 0x0000000000007918 */ /* 0x000fc00000000000 */
[----:B------:R-:W-:-:S00]  /*0ed0*/  NOP ;  /* 0x0000000000007918 */ /* 0x000fc00000000000 */
[----:B------:R-:W-:-:S00]  /*0ee0*/  NOP ;  /* 0x0000000000007918 */ /* 0x000fc00000000000 */
[----:B------:R-:W-:-:S00]  /*0ef0*/  NOP ;  /* 0x0000000000007918 */ /* 0x000fc00000000000 */
.L_x_23:


//--------------------- .nv.shared.reserved.0     --------------------------
	.section	.nv.shared.reserved.0,"aw",@nobits
	.weak		__nv_reservedSMEM_offset_0_alias
	.size		__nv_reservedSMEM_offset_0_alias, 0, 64
	.other		__nv_reservedSMEM_offset_0_alias,@"STO_CUDA_RESERVED_SHARED STV_DEFAULT"
__nv_reservedSMEM_offset_0_alias:
	.zero		0
	.zero		64


//--------------------- .nv.constant0._Z7fractalPhii13pixel_complexS0_ --------------------------
	.section	.nv.constant0._Z7fractalPhii13pixel_complexS0_,"a",@progbits
	.sectionflags	@""
	.align	4
.nv.constant0._Z7fractalPhii13pixel_complexS0_:
	.zero		928


//--------------------- SYMBOLS --------------------------

	.type		.nv.reservedSmem.offset0,@object
	.size		.nv.reservedSmem.offset0,0x4
